//
// Generated by NVIDIA NVVM Compiler
//
// Compiler Build ID: CL-36424714
// Cuda compilation tools, release 13.0, V13.0.88
// Based on NVVM 20.0.0
//

.version 9.0
.target sm_100
.address_size 64

	// .globl	_Z6pwdistPcPf
.global .align 4 .b8 precalc_xorwow_matrix[102400];
.global .align 4 .b8 precalc_xorwow_offset_matrix[102400];
.global .align 4 .b8 mrg32k3aM1[2304];
.global .align 4 .b8 mrg32k3aM2[2304];
.global .align 4 .b8 mrg32k3aM1SubSeq[2016];
.global .align 4 .b8 mrg32k3aM2SubSeq[2016];
.global .align 4 .b8 mrg32k3aM1Seq[2304];
.global .align 4 .b8 mrg32k3aM2Seq[2304];
.const .align 8 .b8 __cr_lgamma_table[72];

.visible .entry _Z6pwdistPcPf(
	.param .u64 .ptr .align 1 _Z6pwdistPcPf_param_0,
	.param .u64 .ptr .align 1 _Z6pwdistPcPf_param_1
)
{
	.reg .pred 	%p<6>;
	.reg .b16 	%rs<9>;
	.reg .b32 	%r<39>;
	.reg .b32 	%f<5>;
	.reg .b64 	%rd<23>;
	.reg .b64 	%fd<3>;

	ld.param.u64 	%rd3, [_Z6pwdistPcPf_param_0];
	ld.param.u64 	%rd2, [_Z6pwdistPcPf_param_1];
	cvta.to.global.u64 	%rd1, %rd3;
	mov.u32 	%r1, %ctaid.x;
	shl.b32 	%r14, %r1, 3;
	or.b32  	%r15, %r14, 1;
	cvt.rn.f32.u32 	%f1, %r15;
	sqrt.rn.f32 	%f2, %f1;
	cvt.f64.f32 	%fd1, %f2;
	fma.rn.f64 	%fd2, %fd1, 0d3FE0000000000000, 0dBFE0000000000000;
	cvt.rzi.u32.f64 	%r16, %fd2;
	add.s32 	%r17, %r16, 2;
	sub.s32 	%r18, 1, %r16;
	mul.lo.s32 	%r19, %r17, %r18;
	shr.u32 	%r20, %r19, 1;
	add.s32 	%r21, %r20, %r1;
	mad.lo.s32 	%r35, %r16, 101, 101;
	mad.lo.s32 	%r36, %r21, 101, -101;
	mov.b32 	%r38, 0;
	mov.b32 	%r37, 101;
$L__BB0_1:
	add.s32 	%r22, %r35, 3;
	cvt.u64.u32 	%rd4, %r35;
	add.s64 	%rd5, %rd1, %rd4;
	ld.global.u8 	%rs1, [%rd5];
	cvt.u64.u32 	%rd6, %r36;
	add.s64 	%rd7, %rd1, %rd6;
	ld.global.u8 	%rs2, [%rd7];
	setp.ne.s16 	%p1, %rs1, %rs2;
	selp.u32 	%r23, 1, 0, %p1;
	add.s32 	%r24, %r38, %r23;
	add.s32 	%r25, %r35, 1;
	cvt.u64.u32 	%rd8, %r25;
	add.s64 	%rd9, %rd1, %rd8;
	ld.global.u8 	%rs3, [%rd9];
	add.s32 	%r26, %r36, 1;
	cvt.u64.u32 	%rd10, %r26;
	add.s64 	%rd11, %rd1, %rd10;
	ld.global.u8 	%rs4, [%rd11];
	setp.ne.s16 	%p2, %rs3, %rs4;
	selp.u32 	%r27, 1, 0, %p2;
	add.s32 	%r28, %r24, %r27;
	add.s32 	%r29, %r35, 2;
	cvt.u64.u32 	%rd12, %r29;
	add.s64 	%rd13, %rd1, %rd12;
	ld.global.u8 	%rs5, [%rd13];
	add.s32 	%r30, %r36, 2;
	cvt.u64.u32 	%rd14, %r30;
	add.s64 	%rd15, %rd1, %rd14;
	ld.global.u8 	%rs6, [%rd15];
	setp.ne.s16 	%p3, %rs5, %rs6;
	selp.u32 	%r31, 1, 0, %p3;
	add.s32 	%r32, %r28, %r31;
	cvt.u64.u32 	%rd16, %r22;
	add.s64 	%rd17, %rd1, %rd16;
	ld.global.u8 	%rs7, [%rd17];
	add.s32 	%r33, %r36, 3;
	cvt.u64.u32 	%rd18, %r33;
	add.s64 	%rd19, %rd1, %rd18;
	ld.global.u8 	%rs8, [%rd19];
	setp.ne.s16 	%p4, %rs7, %rs8;
	selp.u32 	%r34, 1, 0, %p4;
	add.s32 	%r38, %r32, %r34;
	add.s32 	%r37, %r37, 4;
	add.s32 	%r36, %r36, 4;
	add.s32 	%r35, %r35, 4;
	setp.ne.s32 	%p5, %r37, 201;
	@%p5 bra 	$L__BB0_1;
	cvta.to.global.u64 	%rd20, %rd2;
	cvt.rn.f32.u32 	%f3, %r38;
	div.rn.f32 	%f4, %f3, 0f42C80000;
	mul.wide.u32 	%rd21, %r1, 4;
	add.s64 	%rd22, %rd20, %rd21;
	st.global.f32 	[%rd22], %f4;
	ret;

}


// ===== COMPILED SASS (sm_100) =====

	.target	sm_100

	.elftype	@"ET_EXEC"


//--------------------- .note.nv.tkinfo           --------------------------
	.section	.note.nv.tkinfo,"",@"SHT_NOTE"
	.sectionflags	@"SHF_NOTE_NV_TKINFO"
	.tkinfo
        /*0018*/ 	.word	0x00000002
        /*0030*/ 	.string	""
        /*0030*/ 	.string	"ptxas"
        /*0030*/ 	.string	"Cuda compilation tools, release 13.0, V13.0.88"
        /*0030*/ 	.string	"Build cuda_13.0.r13.0/compiler.36424714_0"
        /*0030*/ 	.string	"-arch sm_100 -m 64 "



//--------------------- .note.nv.cuinfo           --------------------------
	.section	.note.nv.cuinfo,"",@"SHT_NOTE"
	.sectionflags	@"SHF_NOTE_NV_CUINFO"
        /*0018*/ 	.short	0x0002
        /*001a*/ 	.short	0x0064
        /*001c*/ 	.short	0x0082
	.zero		2


//--------------------- .nv.info                  --------------------------
	.section	.nv.info,"",@"SHT_CUDA_INFO"
	.align	4


	//----- nvinfo : EIATTR_REGCOUNT
	.align		4
        /*0000*/ 	.byte	0x04, 0x2f
        /*0002*/ 	.short	(.L_10 - .L_9)
	.align		4
.L_9:
        /*0004*/ 	.word	index@(_Z6pwdistPcPf)
        /*0008*/ 	.word	0x00000020


	//----- nvinfo : EIATTR_FRAME_SIZE
	.align		4
.L_10:
        /*000c*/ 	.byte	0x04, 0x11
        /*000e*/ 	.short	(.L_12 - .L_11)
	.align		4
.L_11:
        /*0010*/ 	.word	index@($__internal_1_$__cuda_sm3x_div_rn_noftz_f32_slowpath)
        /*0014*/ 	.word	0x00000000


	//----- nvinfo : EIATTR_FRAME_SIZE
	.align		4
.L_12:
        /*0018*/ 	.byte	0x04, 0x11
        /*001a*/ 	.short	(.L_14 - .L_13)
	.align		4
.L_13:
        /*001c*/ 	.word	index@($__internal_0_$__cuda_sm20_sqrt_rn_f32_slowpath)
        /*0020*/ 	.word	0x00000000


	//----- nvinfo : EIATTR_FRAME_SIZE
	.align		4
.L_14:
        /*0024*/ 	.byte	0x04, 0x11
        /*0026*/ 	.short	(.L_16 - .L_15)
	.align		4
.L_15:
        /*0028*/ 	.word	index@(_Z6pwdistPcPf)
        /*002c*/ 	.word	0x00000000


	//----- nvinfo : EIATTR_MIN_STACK_SIZE
	.align		4
.L_16:
        /*0030*/ 	.byte	0x04, 0x12
        /*0032*/ 	.short	(.L_18 - .L_17)
	.align		4
.L_17:
        /*0034*/ 	.word	index@(_Z6pwdistPcPf)
        /*0038*/ 	.word	0x00000000
.L_18:


//--------------------- .nv.compat                --------------------------
	.section	.nv.compat,"",@"SHT_CUDA_COMPAT_INFO"
	.align	4
        /*0000*/ 	.byte	0x02, 0x09, 0x00, 0x00, 0x02, 0x02, 0x01, 0x00, 0x02, 0x05, 0x05, 0x00, 0x03, 0x07, 0x01, 0x01
        /*0010*/ 	.byte	0x02, 0x03, 0x00, 0x00, 0x02, 0x06, 0x01, 0x00, 0x04, 0x0b, 0x08, 0x00, 0x01, 0x00, 0x00, 0x00
        /*0020*/ 	.byte	0x00, 0x00, 0x00, 0x00


//--------------------- .nv.info._Z6pwdistPcPf    --------------------------
	.section	.nv.info._Z6pwdistPcPf,"",@"SHT_CUDA_INFO"
	.sectionflags	@""
	.align	4


	//----- nvinfo : EIATTR_CUDA_API_VERSION
	.align		4
        /*0000*/ 	.byte	0x04, 0x37
        /*0002*/ 	.short	(.L_20 - .L_19)
.L_19:
        /*0004*/ 	.word	0x00000082


	//----- nvinfo : EIATTR_KPARAM_INFO
	.align		4
.L_20:
        /*0008*/ 	.byte	0x04, 0x17
        /*000a*/ 	.short	(.L_22 - .L_21)
.L_21:
        /*000c*/ 	.word	0x00000000
        /*0010*/ 	.short	0x0001
        /*0012*/ 	.short	0x0008
        /*0014*/ 	.byte	0x00, 0xf5, 0x21, 0x00


	//----- nvinfo : EIATTR_KPARAM_INFO
	.align		4
.L_22:
        /*0018*/ 	.byte	0x04, 0x17
        /*001a*/ 	.short	(.L_24 - .L_23)
.L_23:
        /*001c*/ 	.word	0x00000000
        /*0020*/ 	.short	0x0000
        /*0022*/ 	.short	0x0000
        /*0024*/ 	.byte	0x00, 0xf5, 0x21, 0x00


	//----- nvinfo : EIATTR_SPARSE_MMA_MASK
	.align		4
.L_24:
        /*0028*/ 	.byte	0x03, 0x50
        /*002a*/ 	.short	0x0000


	//----- nvinfo : EIATTR_MAXREG_COUNT
	.align		4
        /*002c*/ 	.byte	0x03, 0x1b
        /*002e*/ 	.short	0x00ff


	//----- nvinfo : EIATTR_MERCURY_ISA_VERSION
	.align		4
        /*0030*/ 	.byte	0x03, 0x5f
        /*0032*/ 	.short	0x0101


	//----- nvinfo : EIATTR_VRC_CTA_INIT_COUNT
	.align		4
        /*0034*/ 	.byte	0x02, 0x4a
	.zero		1
	.zero		1


	//----- nvinfo : EIATTR_EXIT_INSTR_OFFSETS
	.align		4
        /*0038*/ 	.byte	0x04, 0x1c
        /*003a*/ 	.short	(.L_26 - .L_25)


	//   ....[0]....
.L_25:
        /*003c*/ 	.word	0x00001110


	//----- nvinfo : EIATTR_CRS_STACK_SIZE
	.align		4
.L_26:
        /*0040*/ 	.byte	0x04, 0x1e
        /*0042*/ 	.short	(.L_28 - .L_27)
.L_27:
        /*0044*/ 	.word	0x00000000


	//----- nvinfo : EIATTR_CBANK_PARAM_SIZE
	.align		4
.L_28:
        /*0048*/ 	.byte	0x03, 0x19
        /*004a*/ 	.short	0x0010


	//----- nvinfo : EIATTR_PARAM_CBANK
	.align		4
        /*004c*/ 	.byte	0x04, 0x0a
        /*004e*/ 	.short	(.L_30 - .L_29)
	.align		4
.L_29:
        /*0050*/ 	.word	index@(.nv.constant0._Z6pwdistPcPf)
        /*0054*/ 	.short	0x0380
        /*0056*/ 	.short	0x0010


	//----- nvinfo : EIATTR_SW_WAR
	.align		4
.L_30:
        /*0058*/ 	.byte	0x04, 0x36
        /*005a*/ 	.short	(.L_32 - .L_31)
.L_31:
        /*005c*/ 	.word	0x00000008
.L_32:


//--------------------- .nv.callgraph             --------------------------
	.section	.nv.callgraph,"",@"SHT_CUDA_CALLGRAPH"
	.align	4
	.sectionentsize	8
	.align		4
        /*0000*/ 	.word	0x00000000
	.align		4
        /*0004*/ 	.word	0xffffffff
	.align		4
        /*0008*/ 	.word	0x00000000
	.align		4
        /*000c*/ 	.word	0xfffffffe
	.align		4
        /*0010*/ 	.word	0x00000000
	.align		4
        /*0014*/ 	.word	0xfffffffd
	.align		4
        /*0018*/ 	.word	0x00000000
	.align		4
        /*001c*/ 	.word	0xfffffffc


//--------------------- .nv.constant4             --------------------------
	.section	.nv.constant4,"a",@progbits
	.align	8
	.align		8
.nv.constant4:
        /*0000*/ 	.dword	precalc_xorwow_matrix
	.align		8
        /*0008*/ 	.dword	precalc_xorwow_offset_matrix
	.align		8
        /*0010*/ 	.dword	mrg32k3aM1
	.align		8
        /*0018*/ 	.dword	mrg32k3aM2
	.align		8
        /*0020*/ 	.dword	mrg32k3aM1SubSeq
	.align		8
        /*0028*/ 	.dword	mrg32k3aM2SubSeq
	.align		8
        /*0030*/ 	.dword	mrg32k3aM1Seq
	.align		8
        /*0038*/ 	.dword	mrg32k3aM2Seq


//--------------------- .nv.constant3             --------------------------
	.section	.nv.constant3,"a",@progbits
	.align	8
.nv.constant3:
	.type		__cr_lgamma_table,@object
	.size		__cr_lgamma_table,(.L_8 - __cr_lgamma_table)
__cr_lgamma_table:
        /*0000*/ 	.byte	0x00, 0x00, 0x00, 0x00, 0x00, 0x00, 0x00, 0x00, 0x00, 0x00, 0x00, 0x00, 0x00, 0x00, 0x00, 0x00
        /*0010*/ 	.byte	0xef, 0x39, 0xfa, 0xfe, 0x42, 0x2e, 0xe6, 0x3f, 0x02, 0x20, 0x2a, 0xfa, 0x0b, 0xab, 0xfc, 0x3f
        /*0020*/ 	.byte	0xf9, 0x2c, 0x92, 0x7c, 0xa7, 0x6c, 0x09, 0x40, 0xc9, 0x79, 0x44, 0x3c, 0x64, 0x26, 0x13, 0x40
        /*0030*/ 	.byte	0xca, 0x01, 0xcf, 0x3a, 0x27, 0x51, 0x1a, 0x40, 0x30, 0xcc, 0x2d, 0xf3, 0xe1, 0x0c, 0x21, 0x40
        /*0040*/ 	.byte	0x0d, 0xb7, 0xfc, 0x82, 0x8e, 0x35, 0x25, 0x40
.L_8:


//--------------------- .text._Z6pwdistPcPf       --------------------------
	.section	.text._Z6pwdistPcPf,"ax",@progbits
	.align	128
        .global         _Z6pwdistPcPf
        .type           _Z6pwdistPcPf,@function
        .size           _Z6pwdistPcPf,(.L_x_15 - _Z6pwdistPcPf)
        .other          _Z6pwdistPcPf,@"STO_CUDA_ENTRY STV_DEFAULT"
_Z6pwdistPcPf:
.text._Z6pwdistPcPf:
[----:B------:R-:W-:Y:S01]  /*0000*/  LDC R1, c[0x0][0x37c] ;  /* 0x0000df00ff017b82 */ /* 0x000fe20000000800 */
[----:B------:R-:W0:Y:S02]  /*0010*/  S2R R0, SR_CTAID.X ;  /* 0x0000000000007919 */ /* 0x000e240000002500 */
[----:B0-----:R-:W-:-:S04]  /*0020*/  LEA R2, R0, 0x1, 0x3 ;  /* 0x0000000100027811 */ /* 0x001fc800078e18ff */
[----:B------:R-:W-:-:S04]  /*0030*/  I2FP.F32.U32 R2, R2 ;  /* 0x0000000200027245 */ /* 0x000fc80000201000 */
[----:B------:R0:W1:Y:S01]  /*0040*/  MUFU.RSQ R3, R2 ;  /* 0x0000000200037308 */ /* 0x0000620000001400 */
[----:B------:R-:W-:-:S05]  /*0050*/  VIADD R4, R2, 0xf3000000 ;  /* 0xf300000002047836 */ /* 0x000fca0000000000 */
[----:B------:R-:W-:-:S13]  /*0060*/  ISETP.GT.U32.AND P0, PT, R4, 0x727fffff, PT ;  /* 0x727fffff0400780c */ /* 0x000fda0003f04070 */
[----:B01----:R-:W-:Y:S05]  /*0070*/  @!P0 BRA `(.L_x_0) ;  /* 0x0000000000108947 */ /* 0x003fea0003800000 */
[----:B------:R-:W-:-:S07]  /*0080*/  MOV R6, 0xa0 ;  /* 0x000000a000067802 */ /* 0x000fce0000000f00 */
[----:B------:R-:W-:Y:S05]  /*0090*/  CALL.REL.NOINC `($__internal_0_$__cuda_sm20_sqrt_rn_f32_slowpath) ;  /* 0x0000001000207944 */ /* 0x000fea0003c00000 */
[----:B------:R-:W-:Y:S01]  /*00a0*/  IMAD.MOV.U32 R2, RZ, RZ, R4 ;  /* 0x000000ffff027224 */ /* 0x000fe200078e0004 */
[----:B------:R-:W-:Y:S06]  /*00b0*/  BRA `(.L_x_1) ;  /* 0x0000000000107947 */ /* 0x000fec0003800000 */
.L_x_0:
[----:B------:R-:W-:Y:S01]  /*00c0*/  FMUL.FTZ R5, R2, R3 ;  /* 0x0000000302057220 */ /* 0x000fe20000410000 */
[----:B------:R-:W-:-:S03]  /*00d0*/  FMUL.FTZ R3, R3, 0.5 ;  /* 0x3f00000003037820 */ /* 0x000fc60000410000 */
[----:B------:R-:W-:-:S04]  /*00e0*/  FFMA R2, -R5, R5, R2 ;  /* 0x0000000505027223 */ /* 0x000fc80000000102 */
[----:B------:R-:W-:-:S07]  /*00f0*/  FFMA R2, R2, R3, R5 ;  /* 0x0000000302027223 */ /* 0x000fce0000000005 */
.L_x_1:
[----:B------:R-:W0:Y:S01]  /*0100*/  F2F.F64.F32 R2, R2 ;  /* 0x0000000200027310 */ /* 0x000e220000201800 */
[----:B------:R-:W-:Y:S02]  /*0110*/  HFMA2 R7, -RZ, RZ, 1.96875, 0 ;  /* 0x3fe00000ff077431 */ /* 0x000fe400000001ff */
[----:B------:R-:W-:Y:S01]  /*0120*/  IMAD.MOV.U32 R6, RZ, RZ, 0x0 ;  /* 0x00000000ff067424 */ /* 0x000fe200078e00ff */
[----:B------:R-:W1:Y:S01]  /*0130*/  LDCU.64 UR6, c[0x0][0x358] ;  /* 0x00006b00ff0677ac */ /* 0x000e620008000a00 */
[----:B------:R-:W-:Y:S01]  /*0140*/  IMAD.MOV.U32 R5, RZ, RZ, 0x65 ;  /* 0x00000065ff057424 */ /* 0x000fe200078e00ff */
[----:B------:R-:W2:Y:S01]  /*0150*/  LDCU.64 UR8, c[0x0][0x380] ;  /* 0x00007000ff0877ac */ /* 0x000ea20008000a00 */
[----:B------:R-:W-:Y:S02]  /*0160*/  UMOV UR4, 0x65 ;  /* 0x0000006500047882 */ /* 0x000fe40000000000 */
[----:B0-----:R-:W-:-:S10]  /*0170*/  DFMA R6, R2, R6, -0.5 ;  /* 0xbfe000000206742b */ /* 0x001fd40000000006 */
[----:B------:R-:W0:Y:S02]  /*0180*/  F2I.U32.F64.TRUNC R6, R6 ;  /* 0x0000000600067311 */ /* 0x000e24000030d000 */
[C---:B0-----:R-:W-:Y:S01]  /*0190*/  IADD3 R4, PT, PT, -R6.reuse, 0x1, RZ ;  /* 0x0000000106047810 */ /* 0x041fe20007ffe1ff */
[----:B------:R-:W-:-:S04]  /*01a0*/  VIADD R3, R6, 0x2 ;  /* 0x0000000206037836 */ /* 0x000fc80000000000 */
[----:B------:R-:W-:Y:S02]  /*01b0*/  IMAD R3, R3, R4, RZ ;  /* 0x0000000403037224 */ /* 0x000fe400078e02ff */
[----:B------:R-:W-:-:S03]  /*01c0*/  IMAD R4, R6, R5, 0x65 ;  /* 0x0000006506047424 */ /* 0x000fc600078e0205 */
[----:B------:R-:W-:-:S05]  /*01d0*/  LEA.HI R3, R3, R0, RZ, 0x1f ;  /* 0x0000000003037211 */ /* 0x000fca00078ff8ff */
[----:B------:R-:W-:Y:S02]  /*01e0*/  IMAD R2, R3, R5, -0x65 ;  /* 0xffffff9b03027424 */ /* 0x000fe400078e0205 */
[----:B-12---:R-:W-:-:S07]  /*01f0*/  IMAD.MOV.U32 R3, RZ, RZ, RZ ;  /* 0x000000ffff037224 */ /* 0x006fce00078e00ff */
.L_x_2:
[C---:B------:R-:W-:Y:S01]  /*0200*/  IADD3 R26, P0, PT, R4.reuse, UR8, RZ ;  /* 0x00000008041a7c10 */ /* 0x040fe2000ff1e0ff */
[----:B------:R-:W-:-:S03]  /*0210*/  VIADD R8, R4, 0x1 ;  /* 0x0000000104087836 */ /* 0x000fc60000000000 */
[----:B------:R-:W-:Y:S02]  /*0220*/  IADD3.X R27, PT, PT, RZ, UR9, RZ, P0, !PT ;  /* 0x00000009ff1b7c10 */ /* 0x000fe400087fe4ff */
[C---:B------:R-:W-:Y:S01]  /*0230*/  IADD3 R6, P0, PT, R2.reuse, UR8, RZ ;  /* 0x0000000802067c10 */ /* 0x040fe2000ff1e0ff */
[C---:B------:R-:W-:Y:S02]  /*0240*/  VIADD R28, R2.reuse, 0x2 ;  /* 0x00000002021c7836 */ /* 0x040fe40000000000 */
[----:B------:R-:W-:Y:S01]  /*0250*/  VIADD R10, R2, 0x1 ;  /* 0x00000001020a7836 */ /* 0x000fe20000000000 */
[----:B------:R-:W-:Y:S01]  /*0260*/  IADD3.X R7, PT, PT, RZ, UR9, RZ, P0, !PT ;  /* 0x00000009ff077c10 */ /* 0x000fe200087fe4ff */
[----:B------:R-:W-:Y:S01]  /*0270*/  VIADD R12, R4, 0x2 ;  /* 0x00000002040c7836 */ /* 0x000fe20000000000 */
[----:B------:R-:W-:Y:S01]  /*0280*/  IADD3 R8, P0, PT, R8, UR8, RZ ;  /* 0x0000000808087c10 */ /* 0x000fe2000ff1e0ff */
[----:B------:R-:W-:Y:S01]  /*0290*/  VIADD R5, R4, 0x3 ;  /* 0x0000000304057836 */ /* 0x000fe20000000000 */
[----:B------:R-:W-:Y:S01]  /*02a0*/  IADD3 R10, P1, PT, R10, UR8, RZ ;  /* 0x000000080a0a7c10 */ /* 0x000fe2000ff3e0ff */
[----:B------:R0:W2:Y:S02]  /*02b0*/  LDG.E.U8 R23, desc[UR6][R6.64] ;  /* 0x0000000606177981 */ /* 0x0000a4000c1e1100 */
[----:B------:R-:W-:Y:S01]  /*02c0*/  IMAD.X R9, RZ, RZ, UR9, P0 ;  /* 0x00000009ff097e24 */ /* 0x000fe200080e06ff */
[----:B------:R-:W-:Y:S01]  /*02d0*/  IADD3 R28, P0, PT, R28, UR8, RZ ;  /* 0x000000081c1c7c10 */ /* 0x000fe2000ff1e0ff */
[----:B------:R-:W2:Y:S01]  /*02e0*/  LDG.E.U8 R26, desc[UR6][R26.64] ;  /* 0x000000061a1a7981 */ /* 0x000ea2000c1e1100 */
[----:B------:R-:W-:Y:S01]  /*02f0*/  IADD3 R12, P2, PT, R12, UR8, RZ ;  /* 0x000000080c0c7c10 */ /* 0x000fe2000ff5e0ff */
[----:B------:R-:W-:-:S02]  /*0300*/  VIADD R16, R2, 0x3 ;  /* 0x0000000302107836 */ /* 0x000fc40000000000 */
[----:B------:R-:W-:Y:S01]  /*0310*/  IMAD.X R29, RZ, RZ, UR9, P0 ;  /* 0x00000009ff1d7e24 */ /* 0x000fe200080e06ff */
[----:B0-----:R-:W-:Y:S01]  /*0320*/  IADD3 R6, P0, PT, R5, UR8, RZ ;  /* 0x0000000805067c10 */ /* 0x001fe2000ff1e0ff */
[----:B------:R-:W-:Y:S01]  /*0330*/  VIADD R14, R4, 0x4 ;  /* 0x00000004040e7836 */ /* 0x000fe20000000000 */
[----:B------:R-:W-:Y:S01]  /*0340*/  IADD3 R5, PT, PT, R2, 0x4, RZ ;  /* 0x0000000402057810 */ /* 0x000fe20007ffe0ff */
[----:B------:R-:W-:Y:S01]  /*0350*/  IMAD.X R11, RZ, RZ, UR9, P1 ;  /* 0x00000009ff0b7e24 */ /* 0x000fe200088e06ff */
[----:B------:R-:W-:Y:S01]  /*0360*/  IADD3.X R13, PT, PT, RZ, UR9, RZ, P2, !PT ;  /* 0x00000009ff0d7c10 */ /* 0x000fe200097fe4ff */
[----:B------:R0:W3:Y:S01]  /*0370*/  LDG.E.U8 R27, desc[UR6][R8.64] ;  /* 0x00000006081b7981 */ /* 0x0000e2000c1e1100 */
[----:B------:R-:W-:Y:S01]  /*0380*/  IADD3 R16, P1, PT, R16, UR8, RZ ;  /* 0x0000000810107c10 */ /* 0x000fe2000ff3e0ff */
[----:B------:R-:W-:Y:S01]  /*0390*/  IMAD.X R7, RZ, RZ, UR9, P0 ;  /* 0x00000009ff077e24 */ /* 0x000fe200080e06ff */
[----:B------:R-:W-:Y:S01]  /*03a0*/  IADD3 R14, P0, PT, R14, UR8, RZ ;  /* 0x000000080e0e7c10 */ /* 0x000fe2000ff1e0ff */
[----:B------:R1:W3:Y:S01]  /*03b0*/  LDG.E.U8 R24, desc[UR6][R10.64] ;  /* 0x000000060a187981 */ /* 0x0002e2000c1e1100 */
[----:B------:R-:W-:-:S03]  /*03c0*/  IADD3.X R17, PT, PT, RZ, UR9, RZ, P1, !PT ;  /* 0x00000009ff117c10 */ /* 0x000fc60008ffe4ff */
[----:B------:R4:W5:Y:S01]  /*03d0*/  LDG.E.U8 R25, desc[UR6][R12.64] ;  /* 0x000000060c197981 */ /* 0x000962000c1e1100 */
[----:B0-----:R-:W-:Y:S01]  /*03e0*/  VIADD R9, R4, 0x5 ;  /* 0x0000000504097836 */ /* 0x001fe20000000000 */
[----:B------:R-:W-:Y:S02]  /*03f0*/  IADD3 R8, P2, PT, R5, UR8, RZ ;  /* 0x0000000805087c10 */ /* 0x000fe4000ff5e0ff */
[----:B------:R0:W5:Y:S01]  /*0400*/  LDG.E.U8 R21, desc[UR6][R6.64] ;  /* 0x0000000606157981 */ /* 0x000162000c1e1100 */
[----:B-1----:R-:W-:Y:S01]  /*0410*/  IADD3 R10, PT, PT, R2, 0x5, RZ ;  /* 0x00000005020a7810 */ /* 0x002fe20007ffe0ff */
[----:B------:R-:W-:Y:S02]  /*0420*/  IMAD.X R15, RZ, RZ, UR9, P0 ;  /* 0x00000009ff0f7e24 */ /* 0x000fe400080e06ff */
[----:B------:R-:W5:Y:S01]  /*0430*/  LDG.E.U8 R28, desc[UR6][R28.64] ;  /* 0x000000061c1c7981 */ /* 0x000f62000c1e1100 */
[----:B------:R-:W-:Y:S01]  /*0440*/  VIADD R11, R4, 0x6 ;  /* 0x00000006040b7836 */ /* 0x000fe20000000000 */
[----:B----4-:R-:W-:Y:S01]  /*0450*/  IADD3 R12, P1, PT, R9, UR8, RZ ;  /* 0x00000008090c7c10 */ /* 0x010fe2000ff3e0ff */
[----:B------:R-:W-:Y:S01]  /*0460*/  IMAD.X R9, RZ, RZ, UR9, P2 ;  /* 0x00000009ff097e24 */ /* 0x000fe200090e06ff */
[----:B------:R1:W4:Y:S01]  /*0470*/  LDG.E.U8 R22, desc[UR6][R16.64] ;  /* 0x0000000610167981 */ /* 0x000322000c1e1100 */
[----:B------:R-:W-:Y:S01]  /*0480*/  VIADD R19, R2, 0x6 ;  /* 0x0000000602137836 */ /* 0x000fe20000000000 */
[----:B0-----:R-:W-:Y:S01]  /*0490*/  IADD3 R6, P0, PT, R10, UR8, RZ ;  /* 0x000000080a067c10 */ /* 0x001fe2000ff1e0ff */
[----:B------:R-:W-:Y:S01]  /*04a0*/  IMAD.X R13, RZ, RZ, UR9, P1 ;  /* 0x00000009ff0d7e24 */ /* 0x000fe200088e06ff */
[----:B------:R0:W4:Y:S01]  /*04b0*/  LDG.E.U8 R20, desc[UR6][R8.64] ;  /* 0x0000000608147981 */ /* 0x000122000c1e1100 */
[----:B------:R-:W-:-:S02]  /*04c0*/  IADD3 R10, P1, PT, R11, UR8, RZ ;  /* 0x000000080b0a7c10 */ /* 0x000fc4000ff3e0ff */
[----:B------:R-:W-:Y:S01]  /*04d0*/  IADD3.X R7, PT, PT, RZ, UR9, RZ, P0, !PT ;  /* 0x00000009ff077c10 */ /* 0x000fe200087fe4ff */
[----:B------:R-:W-:Y:S01]  /*04e0*/  VIADD R18, R4, 0x7 ;  /* 0x0000000704127836 */ /* 0x000fe20000000000 */
[----:B------:R-:W4:Y:S01]  /*04f0*/  LDG.E.U8 R15, desc[UR6][R14.64] ;  /* 0x000000060e0f7981 */ /* 0x000f22000c1e1100 */
[----:B------:R-:W-:Y:S02]  /*0500*/  IMAD.X R11, RZ, RZ, UR9, P1 ;  /* 0x00000009ff0b7e24 */ /* 0x000fe400088e06ff */
[----:B-1----:R-:W-:Y:S01]  /*0510*/  VIADD R16, R2, 0x7 ;  /* 0x0000000702107836 */ /* 0x002fe20000000000 */
[----:B------:R-:W4:Y:S01]  /*0520*/  LDG.E.U8 R5, desc[UR6][R12.64] ;  /* 0x000000060c057981 */ /* 0x000f22000c1e1100 */
[----:B0-----:R-:W-:-:S03]  /*0530*/  IADD3 R8, P0, PT, R19, UR8, RZ ;  /* 0x0000000813087c10 */ /* 0x001fc6000ff1e0ff */
[----:B------:R-:W4:Y:S02]  /*0540*/  LDG.E.U8 R10, desc[UR6][R10.64] ;  /* 0x000000060a0a7981 */ /* 0x000f24000c1e1100 */
[----:B------:R-:W-:Y:S01]  /*0550*/  IMAD.X R9, RZ, RZ, UR9, P0 ;  /* 0x00000009ff097e24 */ /* 0x000fe200080e06ff */
[----:B------:R-:W-:Y:S01]  /*0560*/  IADD3 R16, P1, PT, R16, UR8, RZ ;  /* 0x0000000810107c10 */ /* 0x000fe2000ff3e0ff */
[----:B------:R-:W4:Y:S01]  /*0570*/  LDG.E.U8 R14, desc[UR6][R6.64] ;  /* 0x00000006060e7981 */ /* 0x000f22000c1e1100 */
[----:B------:R-:W-:-:S03]  /*0580*/  IADD3 R18, P2, PT, R18, UR8, RZ ;  /* 0x0000000812127c10 */ /* 0x000fc6000ff5e0ff */
[----:B------:R0:W4:Y:S01]  /*0590*/  LDG.E.U8 R11, desc[UR6][R8.64] ;  /* 0x00000006080b7981 */ /* 0x000122000c1e1100 */
[----:B------:R-:W-:Y:S01]  /*05a0*/  IADD3.X R19, PT, PT, RZ, UR9, RZ, P2, !PT ;  /* 0x00000009ff137c10 */ /* 0x000fe200097fe4ff */
[----:B------:R-:W-:Y:S02]  /*05b0*/  IMAD.X R17, RZ, RZ, UR9, P1 ;  /* 0x00000009ff117e24 */ /* 0x000fe400088e06ff */
[----:B------:R-:W-:Y:S02]  /*05c0*/  VIADD R29, R2, 0x8 ;  /* 0x00000008021d7836 */ /* 0x000fe40000000000 */
[----:B------:R1:W4:Y:S04]  /*05d0*/  LDG.E.U8 R12, desc[UR6][R18.64] ;  /* 0x00000006120c7981 */ /* 0x000328000c1e1100 */
[----:B------:R1:W4:Y:S01]  /*05e0*/  LDG.E.U8 R13, desc[UR6][R16.64] ;  /* 0x00000006100d7981 */ /* 0x000322000c1e1100 */
[----:B0-----:R-:W-:Y:S01]  /*05f0*/  VIADD R8, R4, 0x8 ;  /* 0x0000000804087836 */ /* 0x001fe20000000000 */
[----:B------:R-:W-:-:S04]  /*0600*/  IADD3 R6, P1, PT, R29, UR8, RZ ;  /* 0x000000081d067c10 */ /* 0x000fc8000ff3e0ff */
[----:B------:R-:W-:Y:S02]  /*0610*/  IADD3 R8, P0, PT, R8, UR8, RZ ;  /* 0x0000000808087c10 */ /* 0x000fe4000ff1e0ff */
[----:B------:R-:W-:-:S03]  /*0620*/  IADD3.X R7, PT, PT, RZ, UR9, RZ, P1, !PT ;  /* 0x00000009ff077c10 */ /* 0x000fc60008ffe4ff */
[----:B------:R-:W-:Y:S02]  /*0630*/  IMAD.X R9, RZ, RZ, UR9, P0 ;  /* 0x00000009ff097e24 */ /* 0x000fe400080e06ff */
[----:B------:R-:W4:Y:S01]  /*0640*/  LDG.E.U8 R6, desc[UR6][R6.64] ;  /* 0x0000000606067981 */ /* 0x000f22000c1e1100 */
[----:B-1----:R-:W-:-:S03]  /*0650*/  VIADD R19, R2, 0x9 ;  /* 0x0000000902137836 */ /* 0x002fc60000000000 */
[----:B------:R-:W4:Y:S01]  /*0660*/  LDG.E.U8 R7, desc[UR6][R8.64] ;  /* 0x0000000608077981 */ /* 0x000f22000c1e1100 */
[----:B------:R-:W-:Y:S01]  /*0670*/  VIADD R29, R4, 0x9 ;  /* 0x00000009041d7836 */ /* 0x000fe20000000000 */
[----:B------:R-:W-:-:S04]  /*0680*/  IADD3 R16, P1, PT, R19, UR8, RZ ;  /* 0x0000000813107c10 */ /* 0x000fc8000ff3e0ff */
[----:B------:R-:W-:Y:S01]  /*0690*/  IADD3 R18, P0, PT, R29, UR8, RZ ;  /* 0x000000081d127c10 */ /* 0x000fe2000ff1e0ff */
[----:B------:R-:W-:-:S03]  /*06a0*/  IMAD.X R17, RZ, RZ, UR9, P1 ;  /* 0x00000009ff117e24 */ /* 0x000fc600088e06ff */
[----:B------:R-:W-:Y:S02]  /*06b0*/  IADD3.X R19, PT, PT, RZ, UR9, RZ, P0, !PT ;  /* 0x00000009ff137c10 */ /* 0x000fe400087fe4ff */
[----:B------:R-:W4:Y:S04]  /*06c0*/  LDG.E.U8 R9, desc[UR6][R16.64] ;  /* 0x0000000610097981 */ /* 0x000f28000c1e1100 */
[----:B------:R0:W4:Y:S02]  /*06d0*/  LDG.E.U8 R8, desc[UR6][R18.64] ;  /* 0x0000000612087981 */ /* 0x000124000c1e1100 */
[C---:B0-----:R-:W-:Y:S02]  /*06e0*/  VIADD R18, R2.reuse, 0xb ;  /* 0x0000000b02127836 */ /* 0x041fe40000000000 */
[----:B------:R-:W-:Y:S01]  /*06f0*/  VIADD R16, R2, 0xd ;  /* 0x0000000d02107836 */ /* 0x000fe20000000000 */
[----:B--2---:R-:W-:Y:S01]  /*0700*/  ISETP.NE.AND P0, PT, R26, R23, PT ;  /* 0x000000171a00720c */ /* 0x004fe20003f05270 */
[----:B------:R-:W-:Y:S01]  /*0710*/  VIADD R23, R3, 0x1 ;  /* 0x0000000103177836 */ /* 0x000fe20000000000 */
[----:B---3--:R-:W-:-:S11]  /*0720*/  ISETP.NE.AND P1, PT, R27, R24, PT ;  /* 0x000000181b00720c */ /* 0x008fd60003f25270 */
[----:B------:R-:W-:Y:S01]  /*0730*/  @!P0 IMAD.MOV R23, RZ, RZ, R3 ;  /* 0x000000ffff178224 */ /* 0x000fe200078e0203 */
[----:B-----5:R-:W-:-:S04]  /*0740*/  ISETP.NE.AND P0, PT, R25, R28, PT ;  /* 0x0000001c1900720c */ /* 0x020fc80003f05270 */
[----:B------:R-:W-:Y:S01]  /*0750*/  IADD3 R24, PT, PT, R23, 0x1, RZ ;  /* 0x0000000117187810 */ /* 0x000fe20007ffe0ff */
[----:B------:R-:W-:-:S04]  /*0760*/  @!P1 IMAD.MOV R24, RZ, RZ, R23 ;  /* 0x000000ffff189224 */ /* 0x000fc800078e0217 */
[----:B------:R-:W-:-:S04]  /*0770*/  VIADD R3, R24, 0x1 ;  /* 0x0000000118037836 */ /* 0x000fc80000000000 */
[----:B------:R-:W-:Y:S01]  /*0780*/  @!P0 IMAD.MOV R3, RZ, RZ, R24 ;  /* 0x000000ffff038224 */ /* 0x000fe200078e0218 */
[----:B----4-:R-:W-:Y:S01]  /*0790*/  ISETP.NE.AND P0, PT, R21, R22, PT ;  /* 0x000000161500720c */ /* 0x010fe20003f05270 */
[C---:B------:R-:W-:Y:S01]  /*07a0*/  VIADD R28, R4.reuse, 0xb ;  /* 0x0000000b041c7836 */ /* 0x040fe20000000000 */
[----:B------:R-:W-:Y:S02]  /*07b0*/  ISETP.NE.AND P5, PT, R15, R20, PT ;  /* 0x000000140f00720c */ /* 0x000fe40003fa5270 */
[----:B------:R-:W-:Y:S02]  /*07c0*/  ISETP.NE.AND P4, PT, R5, R14, PT ;  /* 0x0000000e0500720c */ /* 0x000fe40003f85270 */
[----:B------:R-:W-:Y:S02]  /*07d0*/  IADD3 R14, PT, PT, R4, 0xa, RZ ;  /* 0x0000000a040e7810 */ /* 0x000fe40007ffe0ff */
[----:B------:R-:W-:Y:S01]  /*07e0*/  ISETP.NE.AND P3, PT, R10, R11, PT ;  /* 0x0000000b0a00720c */ /* 0x000fe20003f65270 */
[----:B------:R-:W-:Y:S01]  /*07f0*/  VIADD R10, R2, 0xa ;  /* 0x0000000a020a7836 */ /* 0x000fe20000000000 */
[----:B------:R-:W-:-:S02]  /*0800*/  P2R R5, PR, RZ, 0x1 ;  /* 0x00000001ff057803 */ /* 0x000fc40000000000 */
[----:B------:R-:W-:Y:S02]  /*0810*/  IADD3 R14, P1, PT, R14, UR8, RZ ;  /* 0x000000080e0e7c10 */ /* 0x000fe4000ff3e0ff */
[----:B------:R-:W-:-:S03]  /*0820*/  IADD3 R10, P0, PT, R10, UR8, RZ ;  /* 0x000000080a0a7c10 */ /* 0x000fc6000ff1e0ff */
[----:B------:R-:W-:Y:S01]  /*0830*/  IMAD.X R15, RZ, RZ, UR9, P1 ;  /* 0x00000009ff0f7e24 */ /* 0x000fe200088e06ff */
[----:B------:R-:W-:Y:S01]  /*0840*/  ISETP.NE.AND P2, PT, R12, R13, PT ;  /* 0x0000000d0c00720c */ /* 0x000fe20003f45270 */
[----:B------:R-:W-:Y:S01]  /*0850*/  IMAD.X R11, RZ, RZ, UR9, P0 ;  /* 0x00000009ff0b7e24 */ /* 0x000fe200080e06ff */
[----:B------:R-:W-:Y:S01]  /*0860*/  IADD3 R28, P1, PT, R28, UR8, RZ ;  /* 0x000000081c1c7c10 */ /* 0x000fe2000ff3e0ff */
[----:B------:R-:W-:Y:S01]  /*0870*/  VIADD R12, R4, 0xc ;  /* 0x0000000c040c7836 */ /* 0x000fe20000000000 */
[----:B------:R-:W-:Y:S02]  /*0880*/  IADD3 R18, P0, PT, R18, UR8, RZ ;  /* 0x0000000812127c10 */ /* 0x000fe4000ff1e0ff */
[----:B------:R-:W-:Y:S01]  /*0890*/  IADD3 R26, PT, PT, R2, 0xc, RZ ;  /* 0x0000000c021a7810 */ /* 0x000fe20007ffe0ff */
[----:B------:R-:W-:Y:S02]  /*08a0*/  IMAD.X R29, RZ, RZ, UR9, P1 ;  /* 0x00000009ff1d7e24 */ /* 0x000fe400088e06ff */
[----:B------:R-:W-:Y:S01]  /*08b0*/  IMAD.X R19, RZ, RZ, UR9, P0 ;  /* 0x00000009ff137e24 */ /* 0x000fe200080e06ff */
[----:B------:R-:W-:-:S02]  /*08c0*/  IADD3 R26, P1, PT, R26, UR8, RZ ;  /* 0x000000081a1a7c10 */ /* 0x000fc4000ff3e0ff */
[----:B------:R-:W-:Y:S02]  /*08d0*/  IADD3 R12, P0, PT, R12, UR8, RZ ;  /* 0x000000080c0c7c10 */ /* 0x000fe4000ff1e0ff */
[C---:B------:R-:W-:Y:S01]  /*08e0*/  IADD3 R24, PT, PT, R4.reuse, 0xd, RZ ;  /* 0x0000000d04187810 */ /* 0x040fe20007ffe0ff */
[----:B------:R-:W-:Y:S01]  /*08f0*/  VIADD R22, R4, 0xe ;  /* 0x0000000e04167836 */ /* 0x000fe20000000000 */
[----:B------:R-:W-:Y:S01]  /*0900*/  IADD3.X R27, PT, PT, RZ, UR9, RZ, P1, !PT ;  /* 0x00000009ff1b7c10 */ /* 0x000fe20008ffe4ff */
[----:B------:R-:W-:Y:S01]  /*0910*/  IMAD.X R13, RZ, RZ, UR9, P0 ;  /* 0x00000009ff0d7e24 */ /* 0x000fe200080e06ff */
[----:B------:R-:W-:Y:S01]  /*0920*/  IADD3 R24, P1, PT, R24, UR8, RZ ;  /* 0x0000000818187c10 */ /* 0x000fe2000ff3e0ff */
[----:B------:R-:W-:Y:S01]  /*0930*/  VIADD R20, R4, 0xf ;  /* 0x0000000f04147836 */ /* 0x000fe20000000000 */
[----:B------:R-:W-:Y:S01]  /*0940*/  IADD3 R16, P0, PT, R16, UR8, RZ ;  /* 0x0000000810107c10 */ /* 0x000fe2000ff1e0ff */
[----:B------:R-:W2:Y:S02]  /*0950*/  LDG.E.U8 R28, desc[UR6][R28.64] ;  /* 0x000000061c1c7981 */ /* 0x000ea4000c1e1100 */
[----:B------:R-:W-:Y:S01]  /*0960*/  IMAD.X R25, RZ, RZ, UR9, P1 ;  /* 0x00000009ff197e24 */ /* 0x000fe200088e06ff */
[----:B------:R-:W-:Y:S01]  /*0970*/  IADD3.X R17, PT, PT, RZ, UR9, RZ, P0, !PT ;  /* 0x00000009ff117c10 */ /* 0x000fe200087fe4ff */
[----:B------:R-:W3:Y:S01]  /*0980*/  LDG.E.U8 R27, desc[UR6][R26.64] ;  /* 0x000000061a1b7981 */ /* 0x000ee2000c1e1100 */
[----:B------:R-:W-:Y:S01]  /*0990*/  ISETP.NE.AND P1, PT, R7, R6, PT ;  /* 0x000000060700720c */ /* 0x000fe20003f25270 */
[----:B------:R-:W-:Y:S01]  /*09a0*/  VIADD R6, R2, 0xe ;  /* 0x0000000e02067836 */ /* 0x000fe20000000000 */
[----:B------:R-:W-:Y:S01]  /*09b0*/  IADD3 R22, P0, PT, R22, UR8, RZ ;  /* 0x0000000816167c10 */ /* 0x000fe2000ff1e0ff */
[----:B------:R0:W4:Y:S04]  /*09c0*/  LDG.E.U8 R7, desc[UR6][R14.64] ;  /* 0x000000060e077981 */ /* 0x000128000c1e1100 */
[----:B------:R-:W-:Y:S01]  /*09d0*/  IMAD.X R23, RZ, RZ, UR9, P0 ;  /* 0x00000009ff177e24 */ /* 0x000fe200080e06ff */
[----:B------:R-:W2:Y:S04]  /*09e0*/  LDG.E.U8 R29, desc[UR6][R18.64] ;  /* 0x00000006121d7981 */ /* 0x000ea8000c1e1100 */
[----:B------:R-:W3:Y:S01]  /*09f0*/  LDG.E.U8 R26, desc[UR6][R12.64] ;  /* 0x000000060c1a7981 */ /* 0x000ee2000c1e1100 */
[----:B0-----:R-:W-:-:S03]  /*0a00*/  IADD3 R14, P0, PT, R6, UR8, RZ ;  /* 0x00000008060e7c10 */ /* 0x001fc6000ff1e0ff */
[----:B------:R0:W4:Y:S01]  /*0a10*/  LDG.E.U8 R6, desc[UR6][R10.64] ;  /* 0x000000060a067981 */ /* 0x000122000c1e1100 */
[----:B------:R-:W-:-:S03]  /*0a20*/  IADD3.X R15, PT, PT, RZ, UR9, RZ, P0, !PT ;  /* 0x00000009ff0f7c10 */ /* 0x000fc600087fe4ff */
[----:B------:R-:W5:Y:S04]  /*0a30*/  LDG.E.U8 R22, desc[UR6][R22.64] ;  /* 0x0000000616167981 */ /* 0x000f68000c1e1100 */
[----:B------:R-:W5:Y:S01]  /*0a40*/  LDG.E.U8 R24, desc[UR6][R24.64] ;  /* 0x0000000618187981 */ /* 0x000f62000c1e1100 */
[----:B0-----:R-:W-:Y:S01]  /*0a50*/  IADD3 R10, P0, PT, R20, UR8, RZ ;  /* 0x00000008140a7c10 */ /* 0x001fe2000ff1e0ff */
[----:B------:R-:W-:Y:S02]  /*0a60*/  VIADD R20, R2, 0xf ;  /* 0x0000000f02147836 */ /* 0x000fe40000000000 */
[C---:B------:R-:W-:Y:S01]  /*0a70*/  VIADD R18, R4.reuse, 0x10 ;  /* 0x0000001004127836 */ /* 0x040fe20000000000 */
[----:B------:R-:W-:Y:S01]  /*0a80*/  IADD3 R12, PT, PT, R4, 0x11, RZ ;  /* 0x00000011040c7810 */ /* 0x000fe20007ffe0ff */
[----:B------:R-:W-:Y:S01]  /*0a90*/  IMAD.X R11, RZ, RZ, UR9, P0 ;  /* 0x00000009ff0b7e24 */ /* 0x000fe200080e06ff */
[----:B------:R-:W-:Y:S01]  /*0aa0*/  IADD3 R20, P0, PT, R20, UR8, RZ ;  /* 0x0000000814147c10 */ /* 0x000fe2000ff1e0ff */
[----:B------:R0:W5:Y:S04]  /*0ab0*/  LDG.E.U8 R23, desc[UR6][R14.64] ;  /* 0x000000060e177981 */ /* 0x000168000c1e1100 */
[----:B------:R-:W-:Y:S01]  /*0ac0*/  IMAD.X R21, RZ, RZ, UR9, P0 ;  /* 0x00000009ff157e24 */ /* 0x000fe200080e06ff */
[----:B------:R-:W-:Y:S01]  /*0ad0*/  ISETP.NE.AND P0, PT, R8, R9, PT ;  /* 0x000000090800720c */ /* 0x000fe20003f05270 */
[----:B------:R1:W5:Y:S01]  /*0ae0*/  LDG.E.U8 R25, desc[UR6][R16.64] ;  /* 0x0000000610197981 */ /* 0x000362000c1e1100 */
[----:B------:R-:W-:-:S03]  /*0af0*/  IADD3 R8, PT, PT, R2, 0x10, RZ ;  /* 0x0000001002087810 */ /* 0x000fc60007ffe0ff */
[----:B------:R-:W5:Y:S01]  /*0b00*/  LDG.E.U8 R10, desc[UR6][R10.64] ;  /* 0x000000060a0a7981 */ /* 0x000f62000c1e1100 */
[----:B------:R-:W-:-:S05]  /*0b10*/  IADD3 R8, P6, PT, R8, UR8, RZ ;  /* 0x0000000808087c10 */ /* 0x000fca000ffde0ff */
[----:B------:R-:W-:Y:S01]  /*0b20*/  IMAD.X R9, RZ, RZ, UR9, P6 ;  /* 0x00000009ff097e24 */ /* 0x000fe2000b0e06ff */
[----:B------:R-:W-:Y:S01]  /*0b30*/  IADD3 R18, P6, PT, R18, UR8, RZ ;  /* 0x0000000812127c10 */ /* 0x000fe2000ffde0ff */
[----:B0-----:R-:W-:Y:S01]  /*0b40*/  VIADD R14, R2, 0x11 ;  /* 0x00000011020e7836 */ /* 0x001fe20000000000 */
[----:B-1----:R-:W-:Y:S01]  /*0b50*/  IADD3 R16, PT, PT, R4, 0x12, RZ ;  /* 0x0000001204107810 */ /* 0x002fe20007ffe0ff */
[----:B------:R0:W5:Y:S02]  /*0b60*/  LDG.E.U8 R11, desc[UR6][R20.64] ;  /* 0x00000006140b7981 */ /* 0x000164000c1e1100 */
[----:B------:R-:W-:Y:S01]  /*0b70*/  IMAD.X R19, RZ, RZ, UR9, P6 ;  /* 0x00000009ff137e24 */ /* 0x000fe2000b0e06ff */
[----:B------:R-:W-:Y:S01]  /*0b80*/  IADD3 R12, P6, PT, R12, UR8, RZ ;  /* 0x000000080c0c7c10 */ /* 0x000fe2000ffde0ff */
[----:B------:R-:W5:Y:S04]  /*0b90*/  LDG.E.U8 R9, desc[UR6][R8.64] ;  /* 0x0000000608097981 */ /* 0x000f68000c1e1100 */
[----:B------:R-:W-:Y:S01]  /*0ba0*/  IMAD.X R13, RZ, RZ, UR9, P6 ;  /* 0x00000009ff0d7e24 */ /* 0x000fe2000b0e06ff */
[----:B------:R-:W-:-:S02]  /*0bb0*/  IADD3 R14, P6, PT, R14, UR8, RZ ;  /* 0x000000080e0e7c10 */ /* 0x000fc4000ffde0ff */
[----:B0-----:R-:W-:Y:S02]  /*0bc0*/  IADD3 R20, PT, PT, R4, 0x13, RZ ;  /* 0x0000001304147810 */ /* 0x001fe40007ffe0ff */
[----:B------:R-:W5:Y:S01]  /*0bd0*/  LDG.E.U8 R12, desc[UR6][R12.64] ;  /* 0x000000060c0c7981 */ /* 0x000f62000c1e1100 */
[----:B------:R-:W-:Y:S01]  /*0be0*/  IMAD.X R15, RZ, RZ, UR9, P6 ;  /* 0x00000009ff0f7e24 */ /* 0x000fe2000b0e06ff */
[----:B------:R-:W-:Y:S02]  /*0bf0*/  IADD3 R16, P6, PT, R16, UR8, RZ ;  /* 0x0000000810107c10 */ /* 0x000fe4000ffde0ff */
[----:B------:R0:W5:Y:S03]  /*0c00*/  LDG.E.U8 R8, desc[UR6][R18.64] ;  /* 0x0000000612087981 */ /* 0x000166000c1e1100 */
[----:B------:R-:W-:Y:S01]  /*0c10*/  IMAD.X R17, RZ, RZ, UR9, P6 ;  /* 0x00000009ff117e24 */ /* 0x000fe2000b0e06ff */
[----:B------:R1:W5:Y:S01]  /*0c20*/  LDG.E.U8 R13, desc[UR6][R14.64] ;  /* 0x000000060e0d7981 */ /* 0x000362000c1e1100 */
[----:B0-----:R-:W-:-:S03]  /*0c30*/  VIADD R18, R2, 0x12 ;  /* 0x0000001202127836 */ /* 0x001fc60000000000 */
[----:B------:R-:W5:Y:S02]  /*0c40*/  LDG.E.U8 R16, desc[UR6][R16.64] ;  /* 0x0000000610107981 */ /* 0x000f64000c1e1100 */
[----:B------:R-:W-:Y:S01]  /*0c50*/  IADD3 R18, P6, PT, R18, UR8, RZ ;  /* 0x0000000812127c10 */ /* 0x000fe2000ffde0ff */
[----:B-1----:R-:W-:-:S04]  /*0c60*/  VIADD R14, R2, 0x13 ;  /* 0x00000013020e7836 */ /* 0x002fc80000000000 */
[----:B------:R-:W-:Y:S01]  /*0c70*/  IMAD.X R19, RZ, RZ, UR9, P6 ;  /* 0x00000009ff137e24 */ /* 0x000fe2000b0e06ff */
[----:B------:R-:W-:-:S05]  /*0c80*/  IADD3 R20, P6, PT, R20, UR8, RZ ;  /* 0x0000000814147c10 */ /* 0x000fca000ffde0ff */
[----:B------:R-:W-:Y:S01]  /*0c90*/  IMAD.X R21, RZ, RZ, UR9, P6 ;  /* 0x00000009ff157e24 */ /* 0x000fe2000b0e06ff */
[----:B------:R-:W-:Y:S01]  /*0ca0*/  IADD3 R14, P6, PT, R14, UR8, RZ ;  /* 0x000000080e0e7c10 */ /* 0x000fe2000ffde0ff */
[----:B------:R-:W5:Y:S04]  /*0cb0*/  LDG.E.U8 R19, desc[UR6][R18.64] ;  /* 0x0000000612137981 */ /* 0x000f68000c1e1100 */
[----:B------:R-:W-:Y:S01]  /*0cc0*/  IMAD.X R15, RZ, RZ, UR9, P6 ;  /* 0x00000009ff0f7e24 */ /* 0x000fe2000b0e06ff */
[----:B------:R-:W-:Y:S01]  /*0cd0*/  ISETP.NE.AND P6, PT, R5, RZ, PT ;  /* 0x000000ff0500720c */ /* 0x000fe20003fc5270 */
[----:B------:R-:W5:Y:S04]  /*0ce0*/  LDG.E.U8 R20, desc[UR6][R20.64] ;  /* 0x0000000614147981 */ /* 0x000f68000c1e1100 */
[----:B------:R0:W5:Y:S02]  /*0cf0*/  LDG.E.U8 R5, desc[UR6][R14.64] ;  /* 0x000000060e057981 */ /* 0x000164000c1e1100 */
[----:B0-----:R-:W-:-:S06]  /*0d00*/  IADD3 R14, PT, PT, R3, 0x1, RZ ;  /* 0x00000001030e7810 */ /* 0x001fcc0007ffe0ff */
[----:B------:R-:W-:-:S04]  /*0d10*/  @!P6 IMAD.MOV R14, RZ, RZ, R3 ;  /* 0x000000ffff0ee224 */ /* 0x000fc800078e0203 */
[----:B------:R-:W-:Y:S02]  /*0d20*/  VIADD R3, R14, 0x1 ;  /* 0x000000010e037836 */ /* 0x000fe40000000000 */
[----:B------:R-:W-:-:S05]  /*0d30*/  @!P5 IMAD.MOV R3, RZ, RZ, R14 ;  /* 0x000000ffff03d224 */ /* 0x000fca00078e020e */
[----:B------:R-:W-:Y:S01]  /*0d40*/  IADD3 R17, PT, PT, R3, 0x1, RZ ;  /* 0x0000000103117810 */ /* 0x000fe20007ffe0ff */
[----:B------:R-:W-:-:S04]  /*0d50*/  @!P4 IMAD.MOV R17, RZ, RZ, R3 ;  /* 0x000000ffff11c224 */ /* 0x000fc800078e0203 */
[----:B------:R-:W-:Y:S02]  /*0d60*/  VIADD R3, R17, 0x1 ;  /* 0x0000000111037836 */ /* 0x000fe40000000000 */
[----:B------:R-:W-:-:S05]  /*0d70*/  @!P3 IMAD.MOV R3, RZ, RZ, R17 ;  /* 0x000000ffff03b224 */ /* 0x000fca00078e0211 */
[----:B------:R-:W-:Y:S01]  /*0d80*/  IADD3 R17, PT, PT, R3, 0x1, RZ ;  /* 0x0000000103117810 */ /* 0x000fe20007ffe0ff */
[----:B------:R-:W-:-:S04]  /*0d90*/  @!P2 IMAD.MOV R17, RZ, RZ, R3 ;  /* 0x000000ffff11a224 */ /* 0x000fc800078e0203 */
[----:B------:R-:W-:Y:S02]  /*0da0*/  VIADD R3, R17, 0x1 ;  /* 0x0000000111037836 */ /* 0x000fe40000000000 */
[----:B------:R-:W-:Y:S01]  /*0db0*/  @!P1 IMAD.MOV R3, RZ, RZ, R17 ;  /* 0x000000ffff039224 */ /* 0x000fe200078e0211 */
[----:B------:R-:W-:-:S04]  /*0dc0*/  UIADD3 UR4, UPT, UPT, UR4, 0x14, URZ ;  /* 0x0000001404047890 */ /* 0x000fc8000fffe0ff */
[----:B------:R-:W-:Y:S01]  /*0dd0*/  UISETP.NE.AND UP0, UPT, UR4, 0xc9, UPT ;  /* 0x000000c90400788c */ /* 0x000fe2000bf05270 */
[----:B------:R-:W-:Y:S02]  /*0de0*/  VIADD R2, R2, 0x14 ;  /* 0x0000001402027836 */ /* 0x000fe40000000000 */
[----:B------:R-:W-:Y:S01]  /*0df0*/  VIADD R4, R4, 0x14 ;  /* 0x0000001404047836 */ /* 0x000fe20000000000 */
[----:B----4-:R-:W-:Y:S02]  /*0e00*/  ISETP.NE.AND P1, PT, R7, R6, PT ;  /* 0x000000060700720c */ /* 0x010fe40003f25270 */
[----:B------:R-:W-:Y:S01]  /*0e10*/  IADD3 R6, PT, PT, R3, 0x1, RZ ;  /* 0x0000000103067810 */ /* 0x000fe20007ffe0ff */
[----:B------:R-:W-:Y:S01]  /*0e20*/  @!P0 IMAD.MOV R6, RZ, RZ, R3 ;  /* 0x000000ffff068224 */ /* 0x000fe200078e0203 */
[----:B--2---:R-:W-:-:S03]  /*0e30*/  ISETP.NE.AND P0, PT, R28, R29, PT ;  /* 0x0000001d1c00720c */ /* 0x004fc60003f05270 */
[----:B------:R-:W-:-:S06]  /*0e40*/  VIADD R3, R6, 0x1 ;  /* 0x0000000106037836 */ /* 0x000fcc0000000000 */
[----:B------:R-:W-:Y:S01]  /*0e50*/  @!P1 IMAD.MOV R3, RZ, RZ, R6 ;  /* 0x000000ffff039224 */ /* 0x000fe200078e0206 */
[----:B---3--:R-:W-:-:S04]  /*0e60*/  ISETP.NE.AND P1, PT, R26, R27, PT ;  /* 0x0000001b1a00720c */ /* 0x008fc80003f25270 */
[----:B------:R-:W-:Y:S01]  /*0e70*/  IADD3 R6, PT, PT, R3, 0x1, RZ ;  /* 0x0000000103067810 */ /* 0x000fe20007ffe0ff */
[----:B------:R-:W-:Y:S01]  /*0e80*/  @!P0 IMAD.MOV R6, RZ, RZ, R3 ;  /* 0x000000ffff068224 */ /* 0x000fe200078e0203 */
[----:B-----5:R-:W-:-:S03]  /*0e90*/  ISETP.NE.AND P0, PT, R24, R25, PT ;  /* 0x000000191800720c */ /* 0x020fc60003f05270 */
[----:B------:R-:W-:-:S04]  /*0ea0*/  VIADD R3, R6, 0x1 ;  /* 0x0000000106037836 */ /* 0x000fc80000000000 */
[----:B------:R-:W-:Y:S01]  /*0eb0*/  @!P1 IMAD.MOV R3, RZ, RZ, R6 ;  /* 0x000000ffff039224 */ /* 0x000fe200078e0206 */
[----:B------:R-:W-:-:S04]  /*0ec0*/  ISETP.NE.AND P1, PT, R22, R23, PT ;  /* 0x000000171600720c */ /* 0x000fc80003f25270 */
[----:B------:R-:W-:Y:S02]  /*0ed0*/  IADD3 R6, PT, PT, R3, 0x1, RZ ;  /* 0x0000000103067810 */ /* 0x000fe40007ffe0ff */
[----:B------:R-:W-:Y:S01]  /*0ee0*/  ISETP.NE.AND P2, PT, R10, R11, PT ;  /* 0x0000000b0a00720c */ /* 0x000fe20003f45270 */
[----:B------:R-:W-:-:S04]  /*0ef0*/  @!P0 IMAD.MOV R6, RZ, RZ, R3 ;  /* 0x000000ffff068224 */ /* 0x000fc800078e0203 */
[----:B------:R-:W-:Y:S02]  /*0f00*/  VIADD R3, R6, 0x1 ;  /* 0x0000000106037836 */ /* 0x000fe40000000000 */
[----:B------:R-:W-:Y:S01]  /*0f10*/  @!P1 IMAD.MOV R3, RZ, RZ, R6 ;  /* 0x000000ffff039224 */ /* 0x000fe200078e0206 */
[----:B------:R-:W-:-:S04]  /*0f20*/  ISETP.NE.AND P0, PT, R8, R9, PT ;  /* 0x000000090800720c */ /* 0x000fc80003f05270 */
[----:B------:R-:W-:Y:S01]  /*0f30*/  IADD3 R6, PT, PT, R3, 0x1, RZ ;  /* 0x0000000103067810 */ /* 0x000fe20007ffe0ff */
[----:B------:R-:W-:Y:S01]  /*0f40*/  @!P2 IMAD.MOV R6, RZ, RZ, R3 ;  /* 0x000000ffff06a224 */ /* 0x000fe200078e0203 */
[----:B------:R-:W-:-:S03]  /*0f50*/  ISETP.NE.AND P1, PT, R12, R13, PT ;  /* 0x0000000d0c00720c */ /* 0x000fc60003f25270 */
[----:B------:R-:W-:-:S04]  /*0f60*/  VIADD R3, R6, 0x1 ;  /* 0x0000000106037836 */ /* 0x000fc80000000000 */
[----:B------:R-:W-:-:S05]  /*0f70*/  @!P0 IMAD.MOV R3, RZ, RZ, R6 ;  /* 0x000000ffff038224 */ /* 0x000fca00078e0206 */
[----:B------:R-:W-:Y:S01]  /*0f80*/  IADD3 R6, PT, PT, R3, 0x1, RZ ;  /* 0x0000000103067810 */ /* 0x000fe20007ffe0ff */
[----:B------:R-:W-:Y:S01]  /*0f90*/  @!P1 IMAD.MOV R6, RZ, RZ, R3 ;  /* 0x000000ffff069224 */ /* 0x000fe200078e0203 */
[----:B------:R-:W-:Y:S02]  /*0fa0*/  ISETP.NE.AND P0, PT, R16, R19, PT ;  /* 0x000000131000720c */ /* 0x000fe40003f05270 */
[----:B------:R-:W-:Y:S01]  /*0fb0*/  ISETP.NE.AND P1, PT, R20, R5, PT ;  /* 0x000000051400720c */ /* 0x000fe20003f25270 */
[----:B------:R-:W-:-:S10]  /*0fc0*/  VIADD R5, R6, 0x1 ;  /* 0x0000000106057836 */ /* 0x000fd40000000000 */
[----:B------:R-:W-:-:S05]  /*0fd0*/  @!P0 IMAD.MOV R5, RZ, RZ, R6 ;  /* 0x000000ffff058224 */ /* 0x000fca00078e0206 */
[----:B------:R-:W-:Y:S01]  /*0fe0*/  IADD3 R3, PT, PT, R5, 0x1, RZ ;  /* 0x0000000105037810 */ /* 0x000fe20007ffe0ff */
[----:B------:R-:W-:Y:S01]  /*0ff0*/  @!P1 IMAD.MOV R3, RZ, RZ, R5 ;  /* 0x000000ffff039224 */ /* 0x000fe200078e0205 */
[----:B------:R-:W-:Y:S06]  /*1000*/  BRA.U UP0, `(.L_x_2) ;  /* 0xfffffff1007c7547 */ /* 0x000fec000b83ffff */
[----:B------:R-:W-:Y:S01]  /*1010*/  HFMA2 R5, -RZ, RZ, 1.0341796875, -112.625 ;  /* 0x3c23d70aff057431 */ /* 0x000fe200000001ff */
[----:B------:R-:W-:Y:S01]  /*1020*/  I2FP.F32.U32 R2, R3 ;  /* 0x0000000300027245 */ /* 0x000fe20000201000 */
[----:B------:R-:W-:-:S03]  /*1030*/  IMAD.MOV.U32 R4, RZ, RZ, 0x42c80000 ;  /* 0x42c80000ff047424 */ /* 0x000fc600078e00ff */
[----:B------:R-:W0:Y:S01]  /*1040*/  FCHK P0, R2, 100 ;  /* 0x42c8000002007902 */ /* 0x000e220000000000 */
[----:B------:R-:W-:-:S04]  /*1050*/  FFMA R4, R5, -R4, 1 ;  /* 0x3f80000005047423 */ /* 0x000fc80000000804 */
[----:B------:R-:W-:-:S04]  /*1060*/  FFMA R3, R4, R5, 0.0099999997764825820923 ;  /* 0x3c23d70a04037423 */ /* 0x000fc80000000005 */
[----:B------:R-:W-:-:S04]  /*1070*/  FFMA R4, R2, R3, RZ ;  /* 0x0000000302047223 */ /* 0x000fc800000000ff */
[----:B------:R-:W-:-:S04]  /*1080*/  FFMA R5, R4, -100, R2 ;  /* 0xc2c8000004057823 */ /* 0x000fc80000000002 */
[----:B------:R-:W-:Y:S01]  /*1090*/  FFMA R5, R3, R5, R4 ;  /* 0x0000000503057223 */ /* 0x000fe20000000004 */
[----:B0-----:R-:W-:Y:S06]  /*10a0*/  @!P0 BRA `(.L_x_3) ;  /* 0x00000000000c8947 */ /* 0x001fec0003800000 */
[----:B------:R-:W-:-:S07]  /*10b0*/  MOV R4, 0x10d0 ;  /* 0x000010d000047802 */ /* 0x000fce0000000f00 */
[----:B------:R-:W-:Y:S05]  /*10c0*/  CALL.REL.NOINC `($__internal_1_$__cuda_sm3x_div_rn_noftz_f32_slowpath) ;  /* 0x0000000000747944 */ /* 0x000fea0003c00000 */
[----:B------:R-:W-:-:S07]  /*10d0*/  IMAD.MOV.U32 R5, RZ, RZ, R3 ;  /* 0x000000ffff057224 */ /* 0x000fce00078e0003 */
.L_x_3:
[----:B------:R-:W0:Y:S02]  /*10e0*/  LDC.64 R2, c[0x0][0x388] ;  /* 0x0000e200ff027b82 */ /* 0x000e240000000a00 */
[----:B0-----:R-:W-:-:S05]  /*10f0*/  IMAD.WIDE.U32 R2, R0, 0x4, R2 ;  /* 0x0000000400027825 */ /* 0x001fca00078e0002 */
[----:B------:R-:W-:Y:S01]  /*1100*/  STG.E desc[UR6][R2.64], R5 ;  /* 0x0000000502007986 */ /* 0x000fe2000c101906 */
[----:B------:R-:W-:Y:S05]  /*1110*/  EXIT ;  /* 0x000000000000794d */ /* 0x000fea0003800000 */
        .weak           $__internal_0_$__cuda_sm20_sqrt_rn_f32_slowpath
        .type           $__internal_0_$__cuda_sm20_sqrt_rn_f32_slowpath,@function
        .size           $__internal_0_$__cuda_sm20_sqrt_rn_f32_slowpath,($__internal_1_$__cuda_sm3x_div_rn_noftz_f32_slowpath - $__internal_0_$__cuda_sm20_sqrt_rn_f32_slowpath)
$__internal_0_$__cuda_sm20_sqrt_rn_f32_slowpath:
[----:B------:R-:W-:-:S13]  /*1120*/  LOP3.LUT P0, RZ, R2, 0x7fffffff, RZ, 0xc0, !PT ;  /* 0x7fffffff02ff7812 */ /* 0x000fda000780c0ff */
[----:B------:R-:W-:Y:S01]  /*1130*/  @!P0 IMAD.MOV.U32 R3, RZ, RZ, R2 ;  /* 0x000000ffff038224 */ /* 0x000fe200078e0002 */
[----:B------:R-:W-:Y:S06]  /*1140*/  @!P0 BRA `(.L_x_4) ;  /* 0x0000000000448947 */ /* 0x000fec0003800000 */
[----:B------:R-:W-:-:S13]  /*1150*/  FSETP.GEU.FTZ.AND P0, PT, R2, RZ, PT ;  /* 0x000000ff0200720b */ /* 0x000fda0003f1e000 */
[----:B------:R-:W-:Y:S01]  /*1160*/  @!P0 MOV R3, 0x7fffffff ;  /* 0x7fffffff00038802 */ /* 0x000fe20000000f00 */
[----:B------:R-:W-:Y:S06]  /*1170*/  @!P0 BRA `(.L_x_4) ;  /* 0x0000000000388947 */ /* 0x000fec0003800000 */
[----:B------:R-:W-:-:S13]  /*1180*/  FSETP.GTU.FTZ.AND P0, PT, |R2|, +INF , PT ;  /* 0x7f8000000200780b */ /* 0x000fda0003f1c200 */
[----:B------:R-:W-:Y:S01]  /*1190*/  @P0 FADD.FTZ R3, R2, 1 ;  /* 0x3f80000002030421 */ /* 0x000fe20000010000 */
[----:B------:R-:W-:Y:S06]  /*11a0*/  @P0 BRA `(.L_x_4) ;  /* 0x00000000002c0947 */ /* 0x000fec0003800000 */
[----:B------:R-:W-:-:S13]  /*11b0*/  FSETP.NEU.FTZ.AND P0, PT, |R2|, +INF , PT ;  /* 0x7f8000000200780b */ /* 0x000fda0003f1d200 */
[----:B------:R-:W-:Y:S01]  /*11c0*/  @!P0 IMAD.MOV.U32 R3, RZ, RZ, R2 ;  /* 0x000000ffff038224 */ /* 0x000fe200078e0002 */
[----:B------:R-:W-:Y:S06]  /*11d0*/  @!P0 BRA `(.L_x_4) ;  /* 0x0000000000208947 */ /* 0x000fec0003800000 */
[----:B------:R-:W-:-:S04]  /*11e0*/  FFMA R2, R2, 1.84467440737095516160e+19, RZ ;  /* 0x5f80000002027823 */ /* 0x000fc800000000ff */
[----:B------:R-:W0:Y:S02]  /*11f0*/  MUFU.RSQ R3, R2 ;  /* 0x0000000200037308 */ /* 0x000e240000001400 */
[----:B0-----:R-:W-:Y:S01]  /*1200*/  FMUL.FTZ R5, R2, R3 ;  /* 0x0000000302057220 */ /* 0x001fe20000410000 */
[----:B------:R-:W-:-:S03]  /*1210*/  FMUL.FTZ R3, R3, 0.5 ;  /* 0x3f00000003037820 */ /* 0x000fc60000410000 */
[----:B------:R-:W-:-:S04]  /*1220*/  FADD.FTZ R4, -R5, -RZ ;  /* 0x800000ff05047221 */ /* 0x000fc80000010100 */
[----:B------:R-:W-:-:S04]  /*1230*/  FFMA R4, R5, R4, R2 ;  /* 0x0000000405047223 */ /* 0x000fc80000000002 */
[----:B------:R-:W-:-:S04]  /*1240*/  FFMA R3, R4, R3, R5 ;  /* 0x0000000304037223 */ /* 0x000fc80000000005 */
[----:B------:R-:W-:-:S07]  /*1250*/  FMUL.FTZ R3, R3, 2.3283064365386962891e-10 ;  /* 0x2f80000003037820 */ /* 0x000fce0000410000 */
.L_x_4:
[----:B------:R-:W-:Y:S02]  /*1260*/  IMAD.MOV.U32 R4, RZ, RZ, R3 ;  /* 0x000000ffff047224 */ /* 0x000fe400078e0003 */
[----:B------:R-:W-:Y:S02]  /*1270*/  HFMA2 R3, -RZ, RZ, 0, 0 ;  /* 0x00000000ff037431 */ /* 0x000fe400000001ff */
[----:B------:R-:W-:-:S04]  /*1280*/  IMAD.MOV.U32 R2, RZ, RZ, R6 ;  /* 0x000000ffff027224 */ /* 0x000fc800078e0006 */
[----:B------:R-:W-:Y:S05]  /*1290*/  RET.REL.NODEC R2 `(_Z6pwdistPcPf) ;  /* 0xffffffec02587950 */ /* 0x000fea0003c3ffff */
        .weak           $__internal_1_$__cuda_sm3x_div_rn_noftz_f32_slowpath
        .type           $__internal_1_$__cuda_sm3x_div_rn_noftz_f32_slowpath,@function
        .size           $__internal_1_$__cuda_sm3x_div_rn_noftz_f32_slowpath,(.L_x_15 - $__internal_1_$__cuda_sm3x_div_rn_noftz_f32_slowpath)
$__internal_1_$__cuda_sm3x_div_rn_noftz_f32_slowpath:
[----:B------:R-:W-:-:S04]  /*12a0*/  SHF.R.U32.HI R3, RZ, 0x17, R2 ;  /* 0x00000017ff037819 */ /* 0x000fc80000011602 */
[----:B------:R-:W-:Y:S01]  /*12b0*/  LOP3.LUT R8, R3, 0xff, RZ, 0xc0, !PT ;  /* 0x000000ff03087812 */ /* 0x000fe200078ec0ff */
[----:B------:R-:W-:-:S04]  /*12c0*/  IMAD.MOV.U32 R3, RZ, RZ, R2 ;  /* 0x000000ffff037224 */ /* 0x000fc800078e0002 */
[----:B------:R-:W-:-:S05]  /*12d0*/  VIADD R7, R8, 0xffffffff ;  /* 0xffffffff08077836 */ /* 0x000fca0000000000 */
[----:B------:R-:W-:-:S13]  /*12e0*/  ISETP.GT.U32.OR P0, PT, R7, 0xfd, !PT ;  /* 0x000000fd0700780c */ /* 0x000fda0007f04470 */
[----:B------:R-:W-:Y:S01]  /*12f0*/  @!P0 IMAD.MOV.U32 R5, RZ, RZ, RZ ;  /* 0x000000ffff058224 */ /* 0x000fe200078e00ff */
[----:B------:R-:W-:Y:S06]  /*1300*/  @!P0 BRA `(.L_x_5) ;  /* 0x00000000003c8947 */ /* 0x000fec0003800000 */
[----:B------:R-:W-:-:S13]  /*1310*/  FSETP.GTU.FTZ.AND P0, PT, |R2|, +INF , PT ;  /* 0x7f8000000200780b */ /* 0x000fda0003f1c200 */
[----:B------:R-:W-:Y:S05]  /*1320*/  @P0 BRA `(.L_x_6) ;  /* 0x0000000400280947 */ /* 0x000fea0003800000 */
[----:B------:R-:W-:-:S04]  /*1330*/  MOV R6, 0x42c80000 ;  /* 0x42c8000000067802 */ /* 0x000fc80000000f00 */
[----:B------:R-:W-:-:S13]  /*1340*/  LOP3.LUT P0, RZ, R6, 0x7fffffff, R3, 0xc8, !PT ;  /* 0x7fffffff06ff7812 */ /* 0x000fda000780c803 */
[----:B------:R-:W-:Y:S05]  /*1350*/  @!P0 BRA `(.L_x_7) ;  /* 0x0000000400148947 */ /* 0x000fea0003800000 */
[----:B------:R-:W-:-:S13]  /*1360*/  LOP3.LUT P0, RZ, R3, 0x7fffffff, RZ, 0xc0, !PT ;  /* 0x7fffffff03ff7812 */ /* 0x000fda000780c0ff */
[----:B------:R-:W-:Y:S05]  /*1370*/  @!P0 BRA `(.L_x_8) ;  /* 0x0000000400048947 */ /* 0x000fea0003800000 */
[----:B------:R-:W-:Y:S02]  /*1380*/  FSETP.NEU.FTZ.AND P1, PT, |R2|, +INF , PT ;  /* 0x7f8000000200780b */ /* 0x000fe40003f3d200 */
[----:B------:R-:W-:-:S04]  /*1390*/  LOP3.LUT P0, RZ, R6, 0x7fffffff, RZ, 0xc0, !PT ;  /* 0x7fffffff06ff7812 */ /* 0x000fc8000780c0ff */
[----:B------:R-:W-:-:S13]  /*13a0*/  PLOP3.LUT P0, PT, P1, P0, PT, 0x2f, 0xf2 ;  /* 0x0000000000f2781c */ /* 0x000fda0000f00577 */
[----:B------:R-:W-:Y:S05]  /*13b0*/  @P0 BRA `(.L_x_9) ;  /* 0x0000000000e80947 */ /* 0x000fea0003800000 */
[----:B------:R-:W-:-:S13]  /*13c0*/  ISETP.GE.AND P0, PT, R7, RZ, PT ;  /* 0x000000ff0700720c */ /* 0x000fda0003f06270 */
[----:B------:R-:W-:Y:S02]  /*13d0*/  @P0 IMAD.MOV.U32 R5, RZ, RZ, RZ ;  /* 0x000000ffff050224 */ /* 0x000fe400078e00ff */
[----:B------:R-:W-:Y:S01]  /*13e0*/  @!P0 FFMA R3, R2, 1.84467440737095516160e+19, RZ ;  /* 0x5f80000002038823 */ /* 0x000fe200000000ff */
[----:B------:R-:W-:-:S07]  /*13f0*/  @!P0 IMAD.MOV.U32 R5, RZ, RZ, -0x40 ;  /* 0xffffffc0ff058424 */ /* 0x000fce00078e00ff */
.L_x_5:
[----:B------:R-:W-:Y:S01]  /*1400*/  UMOV UR4, 0x42c80000 ;  /* 0x42c8000000047882 */ /* 0x000fe20000000000 */
[----:B------:R-:W-:Y:S01]  /*1410*/  IADD3 R6, PT, PT, R8, -0x7f, RZ ;  /* 0xffffff8108067810 */ /* 0x000fe20007ffe0ff */
[----:B------:R-:W-:-:S03]  /*1420*/  UIADD3 UR4, UPT, UPT, UR4, -0x3000000, URZ ;  /* 0xfd00000004047890 */ /* 0x000fc6000fffe0ff */
[----:B------:R-:W-:Y:S01]  /*1430*/  IADD3 R5, PT, PT, R5, -0x6, R6 ;  /* 0xfffffffa05057810 */ /* 0x000fe20007ffe006 */
[----:B------:R-:W-:Y:S02]  /*1440*/  IMAD R2, R6, -0x800000, R3 ;  /* 0xff80000006027824 */ /* 0x000fe400078e0203 */
[----:B------:R-:W-:-:S03]  /*1450*/  FADD.FTZ R9, -RZ, -UR4 ;  /* 0x80000004ff097e21 */ /* 0x000fc60008010100 */
[----:B------:R-:W0:Y:S02]  /*1460*/  MUFU.RCP R7, UR4 ;  /* 0x0000000400077d08 */ /* 0x000e240008001000 */
[----:B0-----:R-:W-:-:S04]  /*1470*/  FFMA R8, R7, R9, 1 ;  /* 0x3f80000007087423 */ /* 0x001fc80000000009 */
[----:B------:R-:W-:-:S04]  /*1480*/  FFMA R7, R7, R8, R7 ;  /* 0x0000000807077223 */ /* 0x000fc80000000007 */
[----:B------:R-:W-:-:S04]  /*1490*/  FFMA R8, R2, R7, RZ ;  /* 0x0000000702087223 */ /* 0x000fc800000000ff */
[----:B------:R-:W-:-:S04]  /*14a0*/  FFMA R3, R9, R8, R2 ;  /* 0x0000000809037223 */ /* 0x000fc80000000002 */
[----:B------:R-:W-:-:S04]  /*14b0*/  FFMA R8, R7, R3, R8 ;  /* 0x0000000307087223 */ /* 0x000fc80000000008 */
[----:B------:R-:W-:-:S04]  /*14c0*/  FFMA R9, R9, R8, R2 ;  /* 0x0000000809097223 */ /* 0x000fc80000000002 */
[----:B------:R-:W-:-:S05]  /*14d0*/  FFMA R3, R7, R9, R8 ;  /* 0x0000000907037223 */ /* 0x000fca0000000008 */
[----:B------:R-:W-:-:S04]  /*14e0*/  SHF.R.U32.HI R2, RZ, 0x17, R3 ;  /* 0x00000017ff027819 */ /* 0x000fc80000011603 */
[----:B------:R-:W-:-:S05]  /*14f0*/  LOP3.LUT R2, R2, 0xff, RZ, 0xc0, !PT ;  /* 0x000000ff02027812 */ /* 0x000fca00078ec0ff */
[----:B------:R-:W-:-:S04]  /*1500*/  IMAD.IADD R10, R2, 0x1, R5 ;  /* 0x00000001020a7824 */ /* 0x000fc800078e0205 */
[----:B------:R-:W-:-:S05]  /*1510*/  VIADD R2, R10, 0xffffffff ;  /* 0xffffffff0a027836 */ /* 0x000fca0000000000 */
[----:B------:R-:W-:-:S13]  /*1520*/  ISETP.GE.U32.AND P0, PT, R2, 0xfe, PT ;  /* 0x000000fe0200780c */ /* 0x000fda0003f06070 */
[----:B------:R-:W-:Y:S05]  /*1530*/  @!P0 BRA `(.L_x_10) ;  /* 0x0000000000808947 */ /* 0x000fea0003800000 */
[----:B------:R-:W-:-:S13]  /*1540*/  ISETP.GT.AND P0, PT, R10, 0xfe, PT ;  /* 0x000000fe0a00780c */ /* 0x000fda0003f04270 */
[----:B------:R-:W-:Y:S05]  /*1550*/  @P0 BRA `(.L_x_11) ;  /* 0x00000000006c0947 */ /* 0x000fea0003800000 */
[----:B------:R-:W-:-:S13]  /*1560*/  ISETP.GE.AND P0, PT, R10, 0x1, PT ;  /* 0x000000010a00780c */ /* 0x000fda0003f06270 */
[----:B------:R-:W-:Y:S05]  /*1570*/  @P0 BRA `(.L_x_12) ;  /* 0x0000000000980947 */ /* 0x000fea0003800000 */
[----:B------:R-:W-:Y:S02]  /*1580*/  ISETP.GE.AND P0, PT, R10, -0x18, PT ;  /* 0xffffffe80a00780c */ /* 0x000fe40003f06270 */
[----:B------:R-:W-:-:S11]  /*1590*/  LOP3.LUT R3, R3, 0x80000000, RZ, 0xc0, !PT ;  /* 0x8000000003037812 */ /* 0x000fd600078ec0ff */
[----:B------:R-:W-:Y:S05]  /*15a0*/  @!P0 BRA `(.L_x_12) ;  /* 0x00000000008c8947 */ /* 0x000fea0003800000 */
[CCC-:B------:R-:W-:Y:S01]  /*15b0*/  FFMA.RZ R2, R7.reuse, R9.reuse, R8.reuse ;  /* 0x0000000907027223 */ /* 0x1c0fe2000000c008 */
[C---:B------:R-:W-:Y:S02]  /*15c0*/  IADD3 R6, PT, PT, R10.reuse, 0x20, RZ ;  /* 0x000000200a067810 */ /* 0x040fe40007ffe0ff */
[----:B------:R-:W-:Y:S02]  /*15d0*/  ISETP.NE.AND P2, PT, R10, RZ, PT ;  /* 0x000000ff0a00720c */ /* 0x000fe40003f45270 */
[----:B------:R-:W-:Y:S01]  /*15e0*/  LOP3.LUT R5, R2, 0x7fffff, RZ, 0xc0, !PT ;  /* 0x007fffff02057812 */ /* 0x000fe200078ec0ff */
[CCC-:B------:R-:W-:Y:S01]  /*15f0*/  FFMA.RP R2, R7.reuse, R9.reuse, R8.reuse ;  /* 0x0000000907027223 */ /* 0x1c0fe20000008008 */
[----:B------:R-:W-:Y:S01]  /*1600*/  FFMA.RM R7, R7, R9, R8 ;  /* 0x0000000907077223 */ /* 0x000fe20000004008 */
[----:B------:R-:W-:Y:S01]  /*1610*/  IMAD.MOV R8, RZ, RZ, -R10 ;  /* 0x000000ffff087224 */ /* 0x000fe200078e0a0a */
[----:B------:R-:W-:Y:S02]  /*1620*/  LOP3.LUT R5, R5, 0x800000, RZ, 0xfc, !PT ;  /* 0x0080000005057812 */ /* 0x000fe400078efcff */
[----:B------:R-:W-:-:S02]  /*1630*/  ISETP.NE.AND P1, PT, R10, RZ, PT ;  /* 0x000000ff0a00720c */ /* 0x000fc40003f25270 */
[----:B------:R-:W-:Y:S02]  /*1640*/  SHF.L.U32 R6, R5, R6, RZ ;  /* 0x0000000605067219 */ /* 0x000fe400000006ff */
[----:B------:R-:W-:Y:S02]  /*1650*/  FSETP.NEU.FTZ.AND P0, PT, R2, R7, PT ;  /* 0x000000070200720b */ /* 0x000fe40003f1d000 */
[----:B------:R-:W-:Y:S02]  /*1660*/  SEL R2, R8, RZ, P2 ;  /* 0x000000ff08027207 */ /* 0x000fe40001000000 */
[----:B------:R-:W-:Y:S02]  /*1670*/  ISETP.NE.AND P1, PT, R6, RZ, P1 ;  /* 0x000000ff0600720c */ /* 0x000fe40000f25270 */
[----:B------:R-:W-:Y:S02]  /*1680*/  SHF.R.U32.HI R2, RZ, R2, R5 ;  /* 0x00000002ff027219 */ /* 0x000fe40000011605 */
[----:B------:R-:W-:-:S02]  /*1690*/  PLOP3.LUT P0, PT, P0, P1, PT, 0xf8, 0x8f ;  /* 0x00000000008f781c */ /* 0x000fc40000703f70 */
[----:B------:R-:W-:Y:S02]  /*16a0*/  SHF.R.U32.HI R6, RZ, 0x1, R2 ;  /* 0x00000001ff067819 */ /* 0x000fe40000011602 */
[----:B------:R-:W-:-:S04]  /*16b0*/  SEL R5, RZ, 0x1, !P0 ;  /* 0x00000001ff057807 */ /* 0x000fc80004000000 */
[----:B------:R-:W-:-:S04]  /*16c0*/  LOP3.LUT R5, R5, 0x1, R6, 0xf8, !PT ;  /* 0x0000000105057812 */ /* 0x000fc800078ef806 */
[----:B------:R-:W-:-:S05]  /*16d0*/  LOP3.LUT R5, R5, R2, RZ, 0xc0, !PT ;  /* 0x0000000205057212 */ /* 0x000fca00078ec0ff */
[----:B------:R-:W-:-:S05]  /*16e0*/  IMAD.IADD R6, R6, 0x1, R5 ;  /* 0x0000000106067824 */ /* 0x000fca00078e0205 */
[----:B------:R-:W-:Y:S01]  /*16f0*/  LOP3.LUT R3, R6, R3, RZ, 0xfc, !PT ;  /* 0x0000000306037212 */ /* 0x000fe200078efcff */
[----:B------:R-:W-:Y:S06]  /*1700*/  BRA `(.L_x_12) ;  /* 0x0000000000347947 */ /* 0x000fec0003800000 */
.L_x_11:
[----:B------:R-:W-:-:S04]  /*1710*/  LOP3.LUT R3, R3, 0x80000000, RZ, 0xc0, !PT ;  /* 0x8000000003037812 */ /* 0x000fc800078ec0ff */
[----:B------:R-:W-:Y:S01]  /*1720*/  LOP3.LUT R3, R3, 0x7f800000, RZ, 0xfc, !PT ;  /* 0x7f80000003037812 */ /* 0x000fe200078efcff */
[----:B------:R-:W-:Y:S06]  /*1730*/  BRA `(.L_x_12) ;  /* 0x0000000000287947 */ /* 0x000fec0003800000 */
.L_x_10:
[----:B------:R-:W-:Y:S01]  /*1740*/  LEA R3, R5, R3, 0x17 ;  /* 0x0000000305037211 */ /* 0x000fe200078eb8ff */
[----:B------:R-:W-:Y:S06]  /*1750*/  BRA `(.L_x_12) ;  /* 0x0000000000207947 */ /* 0x000fec0003800000 */
.L_x_9:
[----:B------:R-:W-:-:S04]  /*1760*/  LOP3.LUT R3, R6, 0x80000000, R3, 0x48, !PT ;  /* 0x8000000006037812 */ /* 0x000fc800078e4803 */
[----:B------:R-:W-:Y:S01]  /*1770*/  LOP3.LUT R3, R3, 0x7f800000, RZ, 0xfc, !PT ;  /* 0x7f80000003037812 */ /* 0x000fe200078efcff */
[----:B------:R-:W-:Y:S06]  /*1780*/  BRA `(.L_x_12) ;  /* 0x0000000000147947 */ /* 0x000fec0003800000 */
.L_x_8:
[----:B------:R-:W-:Y:S01]  /*1790*/  LOP3.LUT R3, R6, 0x80000000, R3, 0x48, !PT ;  /* 0x8000000006037812 */ /* 0x000fe200078e4803 */
[----:B------:R-:W-:Y:S06]  /*17a0*/  BRA `(.L_x_12) ;  /* 0x00000000000c7947 */ /* 0x000fec0003800000 */
.L_x_7:
[----:B------:R-:W0:Y:S01]  /*17b0*/  MUFU.RSQ R3, -QNAN ;  /* 0xffc0000000037908 */ /* 0x000e220000001400 */
[----:B------:R-:W-:Y:S05]  /*17c0*/  BRA `(.L_x_12) ;  /* 0x0000000000047947 */ /* 0x000fea0003800000 */
.L_x_6:
[----:B------:R-:W-:-:S07]  /*17d0*/  FADD.FTZ R3, R2, 100 ;  /* 0x42c8000002037421 */ /* 0x000fce0000010000 */
.L_x_12:
[----:B------:R-:W-:-:S04]  /*17e0*/  IMAD.MOV.U32 R5, RZ, RZ, 0x0 ;  /* 0x00000000ff057424 */ /* 0x000fc800078e00ff */
[----:B0-----:R-:W-:Y:S05]  /*17f0*/  RET.REL.NODEC R4 `(_Z6pwdistPcPf) ;  /* 0xffffffe804007950 */ /* 0x001fea0003c3ffff */
.L_x_13:
[----:B------:R-:W-:-:S00]  /*1800*/  BRA `(.L_x_13) ;  /* 0xfffffffc00fc7947 */ /* 0x000fc0000383ffff */
[----:B------:R-:W-:-:S00]  /*1810*/  NOP ;  /* 0x0000000000007918 */ /* 0x000fc00000000000 */
        /* <DEDUP_REMOVED lines=14> */
.L_x_15:


//--------------------- .nv.global.init           --------------------------
	.section	.nv.global.init,"aw",@progbits
	.align	4
.nv.global.init:
	.type		mrg32k3aM1SubSeq,@object
	.size		mrg32k3aM1SubSeq,(mrg32k3aM2SubSeq - mrg32k3aM1SubSeq)
mrg32k3aM1SubSeq:
        /*0000*/ 	.byte	0x0b, 0xcc, 0xee, 0x04, 0x73, 0x29, 0x8b, 0x6f, 0xf6, 0x53, 0x03, 0xf6, 0x23, 0xf6, 0xea, 0xda
        /* <DEDUP_REMOVED lines=125> */
	.type		mrg32k3aM2SubSeq,@object
	.size		mrg32k3aM2SubSeq,(mrg32k3aM1 - mrg32k3aM2SubSeq)
mrg32k3aM2SubSeq:
        /* <DEDUP_REMOVED lines=126> */
	.type		mrg32k3aM1,@object
	.size		mrg32k3aM1,(mrg32k3aM1Seq - mrg32k3aM1)
mrg32k3aM1:
        /* <DEDUP_REMOVED lines=144> */
	.type		mrg32k3aM1Seq,@object
	.size		mrg32k3aM1Seq,(mrg32k3aM2 - mrg32k3aM1Seq)
mrg32k3aM1Seq:
        /* <DEDUP_REMOVED lines=144> */
	.type		mrg32k3aM2,@object
	.size		mrg32k3aM2,(mrg32k3aM2Seq - mrg32k3aM2)
mrg32k3aM2:
        /* <DEDUP_REMOVED lines=144> */
	.type		mrg32k3aM2Seq,@object
	.size		mrg32k3aM2Seq,(precalc_xorwow_matrix - mrg32k3aM2Seq)
mrg32k3aM2Seq:
        /* <DEDUP_REMOVED lines=144> */
	.type		precalc_xorwow_matrix,@object
	.size		precalc_xorwow_matrix,(precalc_xorwow_offset_matrix - precalc_xorwow_matrix)
precalc_xorwow_matrix:
        /* <DEDUP_REMOVED lines=6400> */
	.type		precalc_xorwow_offset_matrix,@object
	.size		precalc_xorwow_offset_matrix,(.L_1 - precalc_xorwow_offset_matrix)
precalc_xorwow_offset_matrix:
        /* <DEDUP_REMOVED lines=6400> */
.L_1:


//--------------------- .nv.shared.reserved.0     --------------------------
	.section	.nv.shared.reserved.0,"aw",@nobits
	.weak		__nv_reservedSMEM_offset_0_alias
	.size		__nv_reservedSMEM_offset_0_alias, 0, 64
	.other		__nv_reservedSMEM_offset_0_alias,@"STO_CUDA_RESERVED_SHARED STV_DEFAULT"
__nv_reservedSMEM_offset_0_alias:
	.zero		0
	.zero		64


//--------------------- .nv.constant0._Z6pwdistPcPf --------------------------
	.section	.nv.constant0._Z6pwdistPcPf,"a",@progbits
	.sectionflags	@""
	.align	4
.nv.constant0._Z6pwdistPcPf:
	.zero		912


//--------------------- SYMBOLS --------------------------

	.type		.nv.reservedSmem.offset0,@object
	.size		.nv.reservedSmem.offset0,0x4
